	.headerflags	@"EF_CUDA_TEXMODE_UNIFIED EF_CUDA_64BIT_ADDRESS EF_CUDA_ACCELERATORS EF_CUDA_SM90 EF_CUDA_VIRTUAL_SM(EF_CUDA_SM90)"
	.elftype	@"ET_EXEC"


//--------------------- .nv.info                  --------------------------
	.section	.nv.info,"",@"SHT_CUDA_INFO"
	.align	4


	//----- nvinfo : EIATTR_REGCOUNT
	.align		4
        /*0000*/ 	.byte	0x04, 0x2f
        /*0002*/ 	.short	(.L_1 - .L_0)
	.align		4
.L_0:
        /*0004*/ 	.word	index@(triton_per_fused__to_copy_gt_sum_0)
        /*0008*/ 	.word	0x00000011


	//----- nvinfo : EIATTR_MIN_STACK_SIZE
	.align		4
.L_1:
        /*000c*/ 	.byte	0x04, 0x12
        /*000e*/ 	.short	(.L_3 - .L_2)
	.align		4
.L_2:
        /*0010*/ 	.word	index@(triton_per_fused__to_copy_gt_sum_0)
        /*0014*/ 	.word	0x00000000


	//----- nvinfo : EIATTR_FRAME_SIZE
	.align		4
.L_3:
        /*0018*/ 	.byte	0x04, 0x11
        /*001a*/ 	.short	(.L_5 - .L_4)
	.align		4
.L_4:
        /*001c*/ 	.word	index@(triton_per_fused__to_copy_gt_sum_0)
        /*0020*/ 	.word	0x00000000


	//----- nvinfo : EIATTR_MIN_STACK_SIZE
	.align		4
.L_5:
        /*0024*/ 	.byte	0x04, 0x12
        /*0026*/ 	.short	(.L_7 - .L_6)
	.align		4
.L_6:
        /*0028*/ 	.word	index@(triton_per_fused__to_copy_gt_sum_0)
        /*002c*/ 	.word	0x00000000
.L_7:


//--------------------- .nv.info.triton_per_fused__to_copy_gt_sum_0 --------------------------
	.section	.nv.info.triton_per_fused__to_copy_gt_sum_0,"",@"SHT_CUDA_INFO"
	.sectionflags	@""
	.align	4


	//----- nvinfo : EIATTR_CUDA_API_VERSION
	.align		4
        /*0000*/ 	.byte	0x04, 0x37
        /*0002*/ 	.short	(.L_9 - .L_8)
.L_8:
        /*0004*/ 	.word	0x0000007c


	//----- nvinfo : EIATTR_KPARAM_INFO
	.align		4
.L_9:
        /*0008*/ 	.byte	0x04, 0x17
        /*000a*/ 	.short	(.L_11 - .L_10)
.L_10:
        /*000c*/ 	.word	0x00000000
        /*0010*/ 	.short	0x0003
        /*0012*/ 	.short	0x0018
        /*0014*/ 	.byte	0x00, 0xf0, 0x11, 0x00


	//----- nvinfo : EIATTR_KPARAM_INFO
	.align		4
.L_11:
        /*0018*/ 	.byte	0x04, 0x17
        /*001a*/ 	.short	(.L_13 - .L_12)
.L_12:
        /*001c*/ 	.word	0x00000000
        /*0020*/ 	.short	0x0002
        /*0022*/ 	.short	0x0010
        /*0024*/ 	.byte	0x00, 0xf4, 0x21, 0x00


	//----- nvinfo : EIATTR_KPARAM_INFO
	.align		4
.L_13:
        /*0028*/ 	.byte	0x04, 0x17
        /*002a*/ 	.short	(.L_15 - .L_14)
.L_14:
        /*002c*/ 	.word	0x00000000
        /*0030*/ 	.short	0x0001
        /*0032*/ 	.short	0x0008
        /*0034*/ 	.byte	0x00, 0xf4, 0x21, 0x00


	//----- nvinfo : EIATTR_KPARAM_INFO
	.align		4
.L_15:
        /*0038*/ 	.byte	0x04, 0x17
        /*003a*/ 	.short	(.L_17 - .L_16)
.L_16:
        /*003c*/ 	.word	0x00000000
        /*0040*/ 	.short	0x0000
        /*0042*/ 	.short	0x0000
        /*0044*/ 	.byte	0x00, 0xf4, 0x21, 0x00


	//----- nvinfo : EIATTR_SPARSE_MMA_MASK
	.align		4
.L_17:
        /*0048*/ 	.byte	0x03, 0x50
        /*004a*/ 	.short	0x0000


	//----- nvinfo : EIATTR_MAXREG_COUNT
	.align		4
        /*004c*/ 	.byte	0x03, 0x1b
        /*004e*/ 	.short	0x00ff


	//----- nvinfo : EIATTR_COOP_GROUP_MASK_REGIDS
	.align		4
        /*0050*/ 	.byte	0x04, 0x29
        /*0052*/ 	.short	(.L_19 - .L_18)


	//   ....[0]....
.L_18:
        /*0054*/ 	.word	0xffffffff


	//   ....[1]....
        /*0058*/ 	.word	0xffffffff


	//   ....[2]....
        /*005c*/ 	.word	0xffffffff


	//   ....[3]....
        /*0060*/ 	.word	0xffffffff


	//   ....[4]....
        /*0064*/ 	.word	0xffffffff


	//   ....[5]....
        /*0068*/ 	.word	0xffffffff


	//----- nvinfo : EIATTR_COOP_GROUP_INSTR_OFFSETS
	.align		4
.L_19:
        /*006c*/ 	.byte	0x04, 0x28
        /*006e*/ 	.short	(.L_21 - .L_20)


	//   ....[0]....
.L_20:
        /*0070*/ 	.word	0x00000180


	//   ....[1]....
        /*0074*/ 	.word	0x000001b0


	//   ....[2]....
        /*0078*/ 	.word	0x000001f0


	//   ....[3]....
        /*007c*/ 	.word	0x00000210


	//   ....[4]....
        /*0080*/ 	.word	0x00000230


	//   ....[5]....
        /*0084*/ 	.word	0x000002e0


	//----- nvinfo : EIATTR_EXIT_INSTR_OFFSETS
	.align		4
.L_21:
        /*0088*/ 	.byte	0x04, 0x1c
        /*008a*/ 	.short	(.L_23 - .L_22)


	//   ....[0]....
.L_22:
        /*008c*/ 	.word	0x000003b0


	//   ....[1]....
        /*0090*/ 	.word	0x000003f0


	//----- nvinfo : EIATTR_REQNTID
	.align		4
.L_23:
        /*0094*/ 	.byte	0x04, 0x10
        /*0096*/ 	.short	(.L_25 - .L_24)
.L_24:
        /*0098*/ 	.word	0x00000040
        /*009c*/ 	.word	0x00000001
        /*00a0*/ 	.word	0x00000001


	//----- nvinfo : EIATTR_CBANK_PARAM_SIZE
	.align		4
.L_25:
        /*00a4*/ 	.byte	0x03, 0x19
        /*00a6*/ 	.short	0x001c


	//----- nvinfo : EIATTR_PARAM_CBANK
	.align		4
        /*00a8*/ 	.byte	0x04, 0x0a
        /*00aa*/ 	.short	(.L_27 - .L_26)
	.align		4
.L_26:
        /*00ac*/ 	.word	index@(.nv.constant0.triton_per_fused__to_copy_gt_sum_0)
        /*00b0*/ 	.short	0x0210
        /*00b2*/ 	.short	0x001c


	//----- nvinfo : EIATTR_SW_WAR
	.align		4
.L_27:
        /*00b4*/ 	.byte	0x04, 0x36
        /*00b6*/ 	.short	(.L_29 - .L_28)
.L_28:
        /*00b8*/ 	.word	0x00000008
.L_29:


//--------------------- .nv.callgraph             --------------------------
	.section	.nv.callgraph,"",@"SHT_CUDA_CALLGRAPH"
	.align	4
	.sectionentsize	8
	.align		4
        /*0000*/ 	.word	0x00000000
	.align		4
        /*0004*/ 	.word	0xffffffff
	.align		4
        /*0008*/ 	.word	0x00000000
	.align		4
        /*000c*/ 	.word	0xfffffffe
	.align		4
        /*0010*/ 	.word	0x00000000
	.align		4
        /*0014*/ 	.word	0xfffffffd
	.align		4
        /*0018*/ 	.word	0x00000000
	.align		4
        /*001c*/ 	.word	0xfffffffc


//--------------------- .text.triton_per_fused__to_copy_gt_sum_0 --------------------------
	.section	.text.triton_per_fused__to_copy_gt_sum_0,"ax",@progbits
	.sectionflags	@"SHF_BARRIERS=1"
	.align	128
        .global         triton_per_fused__to_copy_gt_sum_0
        .type           triton_per_fused__to_copy_gt_sum_0,@function
        .size           triton_per_fused__to_copy_gt_sum_0,(.L_x_1 - triton_per_fused__to_copy_gt_sum_0)
        .other          triton_per_fused__to_copy_gt_sum_0,@"STO_CUDA_ENTRY STV_DEFAULT"
triton_per_fused__to_copy_gt_sum_0:
.text.triton_per_fused__to_copy_gt_sum_0:
[----:B------:R-:W0:Y:S02]  /*0000*/  LDC R1, c[0x0][0x28] ;  /* 0x00000a00ff017b82 */ /* 0x000e240000000800 */
[----:B------:R-:W1:Y:S01]  /*0010*/  S2R R12, SR_TID.X ;  /* 0x00000000000c7919 */ /* 0x000e620000002100 */
[----:B------:R-:W2:Y:S01]  /*0020*/  LDC.64 R4, c[0x0][0x210] ;  /* 0x00008400ff047b82 */ /* 0x000ea20000000a00 */
[----:B------:R-:W-:Y:S01]  /*0030*/  ULDC.64 UR6, c[0x0][0x208] ;  /* 0x0000820000067ab9 */ /* 0x000fe20000000a00 */
[----:B-1----:R-:W-:-:S05]  /*0040*/  IMAD.SHL.U32 R2, R12, 0x4, RZ ;  /* 0x000000040c027824 */ /* 0x002fca00078e00ff */
[----:B------:R-:W-:-:S05]  /*0050*/  LOP3.LUT R0, R2, 0xfc, RZ, 0xc0, !PT ;  /* 0x000000fc02007812 */ /* 0x000fca00078ec0ff */
[----:B--2---:R-:W-:-:S06]  /*0060*/  IMAD.WIDE.U32 R4, R0, 0x4, R4 ;  /* 0x0000000400047825 */ /* 0x004fcc00078e0004 */
[----:B------:R-:W2:Y:S01]  /*0070*/  LDG.E.128 R4, desc[UR6][R4.64] ;  /* 0x0000000604047981 */ /* 0x000ea2000c1e1d00 */
[----:B------:R-:W1:Y:S01]  /*0080*/  S2UR UR5, SR_CgaCtaId ;  /* 0x00000000000579c3 */ /* 0x000e620000008800 */
[C---:B------:R-:W-:Y:S01]  /*0090*/  LOP3.LUT P0, RZ, R12.reuse, 0x1f, RZ, 0xc0, !PT ;  /* 0x0000001f0cff7812 */ /* 0x040fe2000780c0ff */
[----:B------:R-:W-:Y:S01]  /*00a0*/  UMOV UR4, 0x400 ;  /* 0x0000040000047882 */ /* 0x000fe20000000000 */
[----:B------:R-:W-:Y:S01]  /*00b0*/  ISETP.GE.AND P1, PT, R12, 0x2, PT ;  /* 0x000000020c00780c */ /* 0x000fe20003f26270 */
[----:B-1----:R-:W-:Y:S01]  /*00c0*/  UPRMT UR4, UR5, 0x654, UR4 ;  /* 0x0000065405047896 */ /* 0x002fe20008000004 */
[----:B--2---:R-:W-:Y:S02]  /*00d0*/  FSET.BF.GT.AND R8, R4, RZ, PT ;  /* 0x000000ff0408720a */ /* 0x004fe40003804000 */
[----:B------:R-:W-:Y:S02]  /*00e0*/  FSET.BF.GT.AND R9, R5, RZ, PT ;  /* 0x000000ff0509720a */ /* 0x000fe40003804000 */
[----:B------:R-:W-:-:S02]  /*00f0*/  FSET.BF.GT.AND R10, R6, RZ, PT ;  /* 0x000000ff060a720a */ /* 0x000fc40003804000 */
[----:B------:R-:W-:Y:S01]  /*0100*/  FSETP.GT.AND P2, PT, R6, RZ, PT ;  /* 0x000000ff0600720b */ /* 0x000fe20003f44000 */
[----:B------:R-:W-:Y:S01]  /*0110*/  FADD R9, R8, R9 ;  /* 0x0000000908097221 */ /* 0x000fe20000000000 */
[----:B------:R-:W-:Y:S02]  /*0120*/  FSET.BF.GT.AND R8, R7, RZ, PT ;  /* 0x000000ff0708720a */ /* 0x000fe40003804000 */
[----:B------:R-:W-:Y:S01]  /*0130*/  FSETP.GT.AND P3, PT, R5, RZ, PT ;  /* 0x000000ff0500720b */ /* 0x000fe20003f64000 */
[----:B------:R-:W-:Y:S01]  /*0140*/  FADD R9, R10, R9 ;  /* 0x000000090a097221 */ /* 0x000fe20000000000 */
[----:B------:R-:W-:Y:S02]  /*0150*/  FSETP.GT.AND P4, PT, R4, RZ, PT ;  /* 0x000000ff0400720b */ /* 0x000fe40003f84000 */
[----:B------:R-:W-:Y:S01]  /*0160*/  SEL R5, RZ, 0x1, !P3 ;  /* 0x00000001ff057807 */ /* 0x000fe20005800000 */
[----:B------:R-:W-:-:S05]  /*0170*/  FADD R8, R8, R9 ;  /* 0x0000000908087221 */ /* 0x000fca0000000000 */
[----:B------:R-:W1:Y:S02]  /*0180*/  SHFL.BFLY PT, R9, R8, 0x10, 0x1f ;  /* 0x0e001f0008097f89 */ /* 0x000e6400000e0000 */
[----:B-1----:R-:W-:Y:S01]  /*0190*/  FADD R9, R8, R9 ;  /* 0x0000000908097221 */ /* 0x002fe20000000000 */
[----:B------:R-:W-:-:S04]  /*01a0*/  SHF.R.U32.HI R8, RZ, 0x3, R12 ;  /* 0x00000003ff087819 */ /* 0x000fc8000001160c */
[----:B------:R-:W1:Y:S01]  /*01b0*/  SHFL.BFLY PT, R10, R9, 0x8, 0x1f ;  /* 0x0d001f00090a7f89 */ /* 0x000e6200000e0000 */
[----:B------:R-:W-:Y:S01]  /*01c0*/  LOP3.LUT R8, R8, 0x4, RZ, 0xc0, !PT ;  /* 0x0000000408087812 */ /* 0x000fe200078ec0ff */
[----:B-1----:R-:W-:Y:S01]  /*01d0*/  FADD R10, R9, R10 ;  /* 0x0000000a090a7221 */ /* 0x002fe20000000000 */
[----:B------:R-:W-:-:S04]  /*01e0*/  LOP3.LUT R9, R12, 0x1, RZ, 0xc0, !PT ;  /* 0x000000010c097812 */ /* 0x000fc800078ec0ff */
[----:B------:R-:W1:Y:S02]  /*01f0*/  SHFL.BFLY PT, R11, R10, 0x4, 0x1f ;  /* 0x0c801f000a0b7f89 */ /* 0x000e6400000e0000 */
[----:B-1----:R-:W-:-:S05]  /*0200*/  FADD R11, R10, R11 ;  /* 0x0000000b0a0b7221 */ /* 0x002fca0000000000 */
[----:B------:R-:W1:Y:S02]  /*0210*/  SHFL.BFLY PT, R14, R11, 0x2, 0x1f ;  /* 0x0c401f000b0e7f89 */ /* 0x000e6400000e0000 */
[----:B-1----:R-:W-:-:S05]  /*0220*/  FADD R14, R11, R14 ;  /* 0x0000000e0b0e7221 */ /* 0x002fca0000000000 */
[----:B------:R-:W1:Y:S02]  /*0230*/  SHFL.BFLY PT, R13, R14, 0x1, 0x1f ;  /* 0x0c201f000e0d7f89 */ /* 0x000e6400000e0000 */
[----:B-1----:R-:W-:-:S05]  /*0240*/  FADD R13, R14, R13 ;  /* 0x0000000d0e0d7221 */ /* 0x002fca0000000000 */
[----:B------:R1:W-:Y:S01]  /*0250*/  @!P0 STS [R8+UR4], R13 ;  /* 0x0000000d08008988 */ /* 0x0003e20008000804 */
[----:B------:R-:W-:Y:S01]  /*0260*/  BAR.SYNC.DEFER_BLOCKING 0x0 ;  /* 0x0000000000007b1d */ /* 0x000fe20000010000 */
[----:B------:R-:W-:-:S04]  /*0270*/  ISETP.NE.U32.AND P0, PT, R9, 0x1, PT ;  /* 0x000000010900780c */ /* 0x000fc80003f05070 */
[----:B------:R-:W-:Y:S02]  /*0280*/  ISETP.LT.AND P0, PT, R12, 0x2, P0 ;  /* 0x000000020c00780c */ /* 0x000fe40000701270 */
[----:B-1----:R-:W-:-:S04]  /*0290*/  SEL R8, RZ, 0x1, !P4 ;  /* 0x00000001ff087807 */ /* 0x002fc80006000000 */
[----:B------:R-:W-:Y:S01]  /*02a0*/  PRMT R8, R8, 0x3340, R5 ;  /* 0x0000334008087816 */ /* 0x000fe20000000005 */
[----:B------:R-:W1:Y:S01]  /*02b0*/  @!P1 LDS R3, [R2+UR4] ;  /* 0x0000000402039984 */ /* 0x000e620008000800 */
[----:B------:R-:W-:-:S04]  /*02c0*/  FSETP.GT.AND P1, PT, R7, RZ, PT ;  /* 0x000000ff0700720b */ /* 0x000fc80003f24000 */
[----:B------:R-:W-:Y:S01]  /*02d0*/  SEL R4, RZ, 0x1, !P1 ;  /* 0x00000001ff047807 */ /* 0x000fe20004800000 */
[----:B-1----:R-:W1:Y:S02]  /*02e0*/  SHFL.BFLY PT, R10, R3, 0x1, 0x1f ;  /* 0x0c201f00030a7f89 */ /* 0x002e6400000e0000 */
[----:B-1----:R-:W-:Y:S01]  /*02f0*/  FADD R9, R3, R10 ;  /* 0x0000000a03097221 */ /* 0x002fe20000000000 */
[----:B------:R-:W-:-:S04]  /*0300*/  SEL R3, RZ, 0x1, !P2 ;  /* 0x00000001ff037807 */ /* 0x000fc80005000000 */
[----:B------:R1:W-:Y:S01]  /*0310*/  @P0 STS [R2+UR4], R9 ;  /* 0x0000000902000988 */ /* 0x0003e20008000804 */
[----:B------:R-:W-:Y:S01]  /*0320*/  BAR.SYNC.DEFER_BLOCKING 0x0 ;  /* 0x0000000000007b1d */ /* 0x000fe20000010000 */
[----:B------:R-:W-:Y:S02]  /*0330*/  LOP3.LUT P0, RZ, R12, 0x3f, RZ, 0xc0, !PT ;  /* 0x0000003f0cff7812 */ /* 0x000fe4000780c0ff */
[----:B------:R-:W-:-:S04]  /*0340*/  PRMT R3, R3, 0x3340, R4 ;  /* 0x0000334003037816 */ /* 0x000fc80000000004 */
[----:B------:R-:W-:Y:S01]  /*0350*/  PRMT R3, R8, 0x5410, R3 ;  /* 0x0000541008037816 */ /* 0x000fe20000000003 */
[----:B------:R-:W2:Y:S01]  /*0360*/  LDS R6, [UR4] ;  /* 0x00000004ff067984 */ /* 0x000ea20008000800 */
[----:B------:R-:W-:Y:S02]  /*0370*/  ULDC.64 UR4, c[0x0][0x218] ;  /* 0x0000860000047ab9 */ /* 0x000fe40000000a00 */
[----:B------:R-:W-:-:S05]  /*0380*/  IADD3 R4, P1, R0, UR4, RZ ;  /* 0x0000000400047c10 */ /* 0x000fca000ff3e0ff */
[----:B------:R-:W-:-:S05]  /*0390*/  IMAD.X R5, RZ, RZ, UR5, P1 ;  /* 0x00000005ff057e24 */ /* 0x000fca00088e06ff */
[----:B------:R1:W-:Y:S01]  /*03a0*/  STG.E desc[UR6][R4.64], R3 ;  /* 0x0000000304007986 */ /* 0x0003e2000c101906 */
[----:B------:R-:W-:Y:S05]  /*03b0*/  @P0 EXIT ;  /* 0x000000000000094d */ /* 0x000fea0003800000 */
[----:B-1----:R-:W0:Y:S01]  /*03c0*/  LDC.64 R2, c[0x0][0x220] ;  /* 0x00008800ff027b82 */ /* 0x002e220000000a00 */
[----:B--2---:R-:W-:-:S05]  /*03d0*/  FADD R5, RZ, R6 ;  /* 0x00000006ff057221 */ /* 0x004fca0000000000 */
[----:B0-----:R-:W-:Y:S01]  /*03e0*/  STG.E desc[UR6][R2.64], R5 ;  /* 0x0000000502007986 */ /* 0x001fe2000c101906 */
[----:B------:R-:W-:Y:S05]  /*03f0*/  EXIT ;  /* 0x000000000000794d */ /* 0x000fea0003800000 */
.L_x_0:
[----:B------:R-:W-:-:S00]  /*0400*/  BRA `(.L_x_0) ;  /* 0xfffffffc00fc7947 */ /* 0x000fc0000383ffff */
[----:B------:R-:W-:-:S00]  /*0410*/  NOP ;  /* 0x0000000000007918 */ /* 0x000fc00000000000 */
        /* <DEDUP_REMOVED lines=14> */
.L_x_1:


//--------------------- .nv.shared.triton_per_fused__to_copy_gt_sum_0 --------------------------
	.section	.nv.shared.triton_per_fused__to_copy_gt_sum_0,"aw",@nobits
	.sectionflags	@""
	.align	16
	.zero		1024


//--------------------- .nv.constant0.triton_per_fused__to_copy_gt_sum_0 --------------------------
	.section	.nv.constant0.triton_per_fused__to_copy_gt_sum_0,"a",@progbits
	.sectionflags	@""
	.align	4
.nv.constant0.triton_per_fused__to_copy_gt_sum_0:
	.zero		556
